//
// Generated by NVIDIA NVVM Compiler
//
// Compiler Build ID: CL-36424714
// Cuda compilation tools, release 13.0, V13.0.88
// Based on NVVM 20.0.0
//

.version 9.0
.target sm_100
.address_size 64

	// .globl	_Z4busyiPi
.extern .func  (.param .b32 func_retval0) vprintf
(
	.param .b64 vprintf_param_0,
	.param .b64 vprintf_param_1
)
;
.global .align 1 .b8 $str[16] = {73, 39, 109, 32, 97, 119, 97, 107, 101, 58, 32, 37, 100, 32, 10};

.visible .entry _Z4busyiPi(
	.param .u32 _Z4busyiPi_param_0,
	.param .u64 .ptr .align 1 _Z4busyiPi_param_1
)
{
	.local .align 8 .b8 	__local_depot0[8];
	.reg .b64 	%SP;
	.reg .b64 	%SPL;
	.reg .pred 	%p<2>;
	.reg .b32 	%r<4>;
	.reg .b64 	%rd<11>;

	mov.u64 	%SPL, __local_depot0;
	cvta.local.u64 	%SP, %SPL;
	ld.param.u32 	%r1, [_Z4busyiPi_param_0];
	ld.param.u64 	%rd2, [_Z4busyiPi_param_1];
	// begin inline asm
	mov.u64 	%rd3, %clock64;
	// end inline asm
	cvt.s64.s32 	%rd4, %rd3;
	add.s64 	%rd1, %rd4, 100000000;
$L__BB0_1:
	// begin inline asm
	mov.u64 	%rd5, %clock64;
	// end inline asm
	setp.lt.s64 	%p1, %rd5, %rd1;
	@%p1 bra 	$L__BB0_1;
	add.u64 	%rd6, %SP, 0;
	add.u64 	%rd7, %SPL, 0;
	cvta.to.global.u64 	%rd8, %rd2;
	st.local.u32 	[%rd7], %r1;
	mov.u64 	%rd9, $str;
	cvta.global.u64 	%rd10, %rd9;
	{ // callseq 0, 0
	.param .b64 param0;
	st.param.b64 	[param0], %rd10;
	.param .b64 param1;
	st.param.b64 	[param1], %rd6;
	.param .b32 retval0;
	call.uni (retval0), 
	vprintf, 
	(
	param0, 
	param1
	);
	ld.param.b32 	%r2, [retval0];
	} // callseq 0
	st.global.u32 	[%rd8], %r1;
	ret;

}


// ===== COMPILED SASS (sm_100) =====

	.target	sm_100

	.elftype	@"ET_EXEC"


//--------------------- .note.nv.tkinfo           --------------------------
	.section	.note.nv.tkinfo,"",@"SHT_NOTE"
	.sectionflags	@"SHF_NOTE_NV_TKINFO"
	.tkinfo
        /*0018*/ 	.word	0x00000002
        /*0030*/ 	.string	""
        /*0030*/ 	.string	"ptxas"
        /*0030*/ 	.string	"Cuda compilation tools, release 13.0, V13.0.88"
        /*0030*/ 	.string	"Build cuda_13.0.r13.0/compiler.36424714_0"
        /*0030*/ 	.string	"-arch sm_100 -m 64 "



//--------------------- .note.nv.cuinfo           --------------------------
	.section	.note.nv.cuinfo,"",@"SHT_NOTE"
	.sectionflags	@"SHF_NOTE_NV_CUINFO"
        /*0018*/ 	.short	0x0002
        /*001a*/ 	.short	0x0064
        /*001c*/ 	.short	0x0082
	.zero		2


//--------------------- .nv.info                  --------------------------
	.section	.nv.info,"",@"SHT_CUDA_INFO"
	.align	4


	//----- nvinfo : EIATTR_REGCOUNT
	.align		4
        /*0000*/ 	.byte	0x04, 0x2f
        /*0002*/ 	.short	(.L_2 - .L_1)
	.align		4
.L_1:
        /*0004*/ 	.word	index@(_Z4busyiPi)
        /*0008*/ 	.word	0x00000018


	//----- nvinfo : EIATTR_FRAME_SIZE
	.align		4
.L_2:
        /*000c*/ 	.byte	0x04, 0x11
        /*000e*/ 	.short	(.L_4 - .L_3)
	.align		4
.L_3:
        /*0010*/ 	.word	index@(_Z4busyiPi)
        /*0014*/ 	.word	0x00000008


	//----- nvinfo : EIATTR_MIN_STACK_SIZE
	.align		4
.L_4:
        /*0018*/ 	.byte	0x04, 0x12
        /*001a*/ 	.short	(.L_6 - .L_5)
	.align		4
.L_5:
        /*001c*/ 	.word	index@(_Z4busyiPi)
        /*0020*/ 	.word	0x00000008
.L_6:


//--------------------- .nv.compat                --------------------------
	.section	.nv.compat,"",@"SHT_CUDA_COMPAT_INFO"
	.align	4
        /*0000*/ 	.byte	0x02, 0x09, 0x00, 0x00, 0x02, 0x02, 0x01, 0x00, 0x02, 0x05, 0x05, 0x00, 0x03, 0x07, 0x01, 0x01
        /*0010*/ 	.byte	0x02, 0x03, 0x00, 0x00, 0x02, 0x06, 0x01, 0x00, 0x04, 0x0b, 0x08, 0x00, 0x09, 0x00, 0x00, 0x00
        /*0020*/ 	.byte	0x00, 0x00, 0x00, 0x00


//--------------------- .nv.info._Z4busyiPi       --------------------------
	.section	.nv.info._Z4busyiPi,"",@"SHT_CUDA_INFO"
	.sectionflags	@""
	.align	4


	//----- nvinfo : EIATTR_CUDA_API_VERSION
	.align		4
        /*0000*/ 	.byte	0x04, 0x37
        /*0002*/ 	.short	(.L_8 - .L_7)
.L_7:
        /*0004*/ 	.word	0x00000082


	//----- nvinfo : EIATTR_KPARAM_INFO
	.align		4
.L_8:
        /*0008*/ 	.byte	0x04, 0x17
        /*000a*/ 	.short	(.L_10 - .L_9)
.L_9:
        /*000c*/ 	.word	0x00000000
        /*0010*/ 	.short	0x0001
        /*0012*/ 	.short	0x0008
        /*0014*/ 	.byte	0x00, 0xf5, 0x21, 0x00


	//----- nvinfo : EIATTR_KPARAM_INFO
	.align		4
.L_10:
        /*0018*/ 	.byte	0x04, 0x17
        /*001a*/ 	.short	(.L_12 - .L_11)
.L_11:
        /*001c*/ 	.word	0x00000000
        /*0020*/ 	.short	0x0000
        /*0022*/ 	.short	0x0000
        /*0024*/ 	.byte	0x00, 0xf0, 0x11, 0x00


	//----- nvinfo : EIATTR_SPARSE_MMA_MASK
	.align		4
.L_12:
        /*0028*/ 	.byte	0x03, 0x50
        /*002a*/ 	.short	0x0000


	//----- nvinfo : EIATTR_MAXREG_COUNT
	.align		4
        /*002c*/ 	.byte	0x03, 0x1b
        /*002e*/ 	.short	0x00ff


	//----- nvinfo : EIATTR_EXTERNS
	.align		4
        /*0030*/ 	.byte	0x04, 0x0f
        /*0032*/ 	.short	(.L_14 - .L_13)


	//   ....[0]....
	.align		4
.L_13:
        /*0034*/ 	.word	index@(vprintf)


	//----- nvinfo : EIATTR_MERCURY_ISA_VERSION
	.align		4
.L_14:
        /*0038*/ 	.byte	0x03, 0x5f
        /*003a*/ 	.short	0x0101


	//----- nvinfo : EIATTR_VRC_CTA_INIT_COUNT
	.align		4
        /*003c*/ 	.byte	0x02, 0x4a
	.zero		1
	.zero		1


	//----- nvinfo : EIATTR_SYSCALL_OFFSETS
	.align		4
        /*0040*/ 	.byte	0x04, 0x46
        /*0042*/ 	.short	(.L_16 - .L_15)


	//   ....[0]....
.L_15:
        /*0044*/ 	.word	0x00000170


	//----- nvinfo : EIATTR_EXIT_INSTR_OFFSETS
	.align		4
.L_16:
        /*0048*/ 	.byte	0x04, 0x1c
        /*004a*/ 	.short	(.L_18 - .L_17)


	//   ....[0]....
.L_17:
        /*004c*/ 	.word	0x000001b0


	//----- nvinfo : EIATTR_CBANK_PARAM_SIZE
	.align		4
.L_18:
        /*0050*/ 	.byte	0x03, 0x19
        /*0052*/ 	.short	0x0010


	//----- nvinfo : EIATTR_PARAM_CBANK
	.align		4
        /*0054*/ 	.byte	0x04, 0x0a
        /*0056*/ 	.short	(.L_20 - .L_19)
	.align		4
.L_19:
        /*0058*/ 	.word	index@(.nv.constant0._Z4busyiPi)
        /*005c*/ 	.short	0x0380
        /*005e*/ 	.short	0x0010


	//----- nvinfo : EIATTR_SW_WAR
	.align		4
.L_20:
        /*0060*/ 	.byte	0x04, 0x36
        /*0062*/ 	.short	(.L_22 - .L_21)
.L_21:
        /*0064*/ 	.word	0x00000008
.L_22:


//--------------------- .nv.callgraph             --------------------------
	.section	.nv.callgraph,"",@"SHT_CUDA_CALLGRAPH"
	.align	4
	.sectionentsize	8
	.align		4
        /*0000*/ 	.word	0x00000000
	.align		4
        /*0004*/ 	.word	0xffffffff
	.align		4
        /*0008*/ 	.word	index@(_Z4busyiPi)
	.align		4
        /*000c*/ 	.word	index@(vprintf)
	.align		4
        /*0010*/ 	.word	0x00000000
	.align		4
        /*0014*/ 	.word	0xfffffffe
	.align		4
        /*0018*/ 	.word	0x00000000
	.align		4
        /*001c*/ 	.word	0xfffffffd
	.align		4
        /*0020*/ 	.word	0x00000000
	.align		4
        /*0024*/ 	.word	0xfffffffc


//--------------------- .nv.constant4             --------------------------
	.section	.nv.constant4,"a",@progbits
	.align	8
	.align		8
.nv.constant4:
        /*0000*/ 	.dword	vprintf
	.align		8
        /*0008*/ 	.dword	$str


//--------------------- .text._Z4busyiPi          --------------------------
	.section	.text._Z4busyiPi,"ax",@progbits
	.align	128
        .global         _Z4busyiPi
        .type           _Z4busyiPi,@function
        .size           _Z4busyiPi,(.L_x_3 - _Z4busyiPi)
        .other          _Z4busyiPi,@"STO_CUDA_ENTRY STV_DEFAULT"
_Z4busyiPi:
.text._Z4busyiPi:
[----:B------:R-:W0:Y:S01]  /*0000*/  LDC R1, c[0x0][0x37c] ;  /* 0x0000df00ff017b82 */ /* 0x000e220000000800 */
[----:B------:R-:W1:Y:S01]  /*0010*/  LDCU UR4, c[0x0][0x2f8] ;  /* 0x00005f00ff0477ac */ /* 0x000e620008000800 */
[----:B0-----:R-:W-:Y:S01]  /*0020*/  VIADD R1, R1, 0xfffffff8 ;  /* 0xfffffff801017836 */ /* 0x001fe20000000000 */
[----:B------:R-:W0:Y:S04]  /*0030*/  LDCU UR5, c[0x0][0x2fc] ;  /* 0x00005f80ff0577ac */ /* 0x000e280008000800 */
[----:B-1----:R-:W-:-:S05]  /*0040*/  IADD3 R6, P0, PT, R1, UR4, RZ ;  /* 0x0000000401067c10 */ /* 0x002fca000ff1e0ff */
[----:B0-----:R-:W-:Y:S01]  /*0050*/  IMAD.X R7, RZ, RZ, UR5, P0 ;  /* 0x00000005ff077e24 */ /* 0x001fe200080e06ff */
[----:B------:R-:W0:Y:S01]  /*0060*/  S2UR UR4, SR_CLOCKLO ;  /* 0x00000000000479c3 */ /* 0x000e220000005000 */
[----:B------:R-:W-:Y:S01]  /*0070*/  NOP ;  /* 0x0000000000007918 */ /* 0x000fe20000000000 */
[----:B0-----:R-:W-:-:S04]  /*0080*/  UIADD3 UR5, UP0, UPT, UR4, 0x5f5e100, URZ ;  /* 0x05f5e10004057890 */ /* 0x001fc8000ff1e0ff */
[----:B------:R-:W-:-:S12]  /*0090*/  ULEA.HI.X.SX32 UR4, UR4, URZ, 0x1, UP0 ;  /* 0x000000ff04047291 */ /* 0x000fd800080f0eff */
.L_x_0:
[----:B------:R-:W-:-:S06]  /*00a0*/  CS2R R2, SR_CLOCKLO ;  /* 0x0000000000027805 */ /* 0x000fcc0000015000 */
[----:B------:R-:W-:-:S04]  /*00b0*/  ISETP.GE.U32.AND P0, PT, R2, UR5, PT ;  /* 0x0000000502007c0c */ /* 0x000fc8000bf06070 */
[----:B------:R-:W-:-:S13]  /*00c0*/  ISETP.GE.AND.EX P0, PT, R3, UR4, PT, P0 ;  /* 0x0000000403007c0c */ /* 0x000fda000bf06300 */
[----:B------:R-:W-:Y:S05]  /*00d0*/  @!P0 BRA `(.L_x_0) ;  /* 0xfffffffc00f08947 */ /* 0x000fea000383ffff */
[----:B------:R-:W0:Y:S01]  /*00e0*/  LDC R8, c[0x0][0x380] ;  /* 0x0000e000ff087b82 */ /* 0x000e220000000800 */
[----:B------:R-:W-:Y:S01]  /*00f0*/  MOV R0, 0x0 ;  /* 0x0000000000007802 */ /* 0x000fe20000000f00 */
[----:B------:R-:W1:Y:S01]  /*0100*/  LDCU.64 UR4, c[0x4][0x8] ;  /* 0x01000100ff0477ac */ /* 0x000e620008000a00 */
[----:B------:R-:W2:Y:S05]  /*0110*/  LDCU.64 UR36, c[0x0][0x358] ;  /* 0x00006b00ff2477ac */ /* 0x000eaa0008000a00 */
[----:B------:R3:W4:Y:S01]  /*0120*/  LDC.64 R2, c[0x4][R0] ;  /* 0x0100000000027b82 */ /* 0x0007220000000a00 */
[----:B-1----:R-:W-:Y:S02]  /*0130*/  IMAD.U32 R4, RZ, RZ, UR4 ;  /* 0x00000004ff047e24 */ /* 0x002fe4000f8e00ff */
[----:B------:R-:W-:Y:S01]  /*0140*/  IMAD.U32 R5, RZ, RZ, UR5 ;  /* 0x00000005ff057e24 */ /* 0x000fe2000f8e00ff */
[----:B0-2---:R3:W-:Y:S06]  /*0150*/  STL [R1], R8 ;  /* 0x0000000801007387 */ /* 0x0057ec0000100800 */
[----:B------:R-:W-:-:S07]  /*0160*/  LEPC R20, `(.L_x_1) ;  /* 0x000000001014794e */ /* 0x000fce0000000000 */
[----:B---34-:R-:W-:Y:S05]  /*0170*/  CALL.ABS.NOINC R2 ;  /* 0x0000000002007343 */ /* 0x018fea0003c00000 */
.L_x_1:
[----:B------:R-:W0:Y:S08]  /*0180*/  LDC R5, c[0x0][0x380] ;  /* 0x0000e000ff057b82 */ /* 0x000e300000000800 */
[----:B------:R-:W0:Y:S02]  /*0190*/  LDC.64 R2, c[0x0][0x388] ;  /* 0x0000e200ff027b82 */ /* 0x000e240000000a00 */
[----:B0-----:R-:W-:Y:S01]  /*01a0*/  STG.E desc[UR36][R2.64], R5 ;  /* 0x0000000502007986 */ /* 0x001fe2000c101924 */
[----:B------:R-:W-:Y:S05]  /*01b0*/  EXIT ;  /* 0x000000000000794d */ /* 0x000fea0003800000 */
.L_x_2:
[----:B------:R-:W-:-:S00]  /*01c0*/  BRA `(.L_x_2) ;  /* 0xfffffffc00fc7947 */ /* 0x000fc0000383ffff */
[----:B------:R-:W-:-:S00]  /*01d0*/  NOP ;  /* 0x0000000000007918 */ /* 0x000fc00000000000 */
        /* <DEDUP_REMOVED lines=10> */
.L_x_3:


//--------------------- .nv.global.init           --------------------------
	.section	.nv.global.init,"aw",@progbits
.nv.global.init:
	.type		$str,@object
	.size		$str,(.L_0 - $str)
$str:
        /*0000*/ 	.byte	0x49, 0x27, 0x6d, 0x20, 0x61, 0x77, 0x61, 0x6b, 0x65, 0x3a, 0x20, 0x25, 0x64, 0x20, 0x0a, 0x00
.L_0:


//--------------------- .nv.shared.reserved.0     --------------------------
	.section	.nv.shared.reserved.0,"aw",@nobits
	.weak		__nv_reservedSMEM_offset_0_alias
	.size		__nv_reservedSMEM_offset_0_alias, 0, 64
	.other		__nv_reservedSMEM_offset_0_alias,@"STO_CUDA_RESERVED_SHARED STV_DEFAULT"
__nv_reservedSMEM_offset_0_alias:
	.zero		0
	.zero		64


//--------------------- .nv.constant0._Z4busyiPi  --------------------------
	.section	.nv.constant0._Z4busyiPi,"a",@progbits
	.sectionflags	@""
	.align	4
.nv.constant0._Z4busyiPi:
	.zero		912


//--------------------- SYMBOLS --------------------------

	.type		.nv.reservedSmem.offset0,@object
	.size		.nv.reservedSmem.offset0,0x4
	.type		vprintf,@function
